//
// Generated by NVIDIA NVVM Compiler
//
// Compiler Build ID: CL-36424714
// Cuda compilation tools, release 13.0, V13.0.88
// Based on NVVM 20.0.0
//

.version 9.0
.target sm_100
.address_size 64

	// .globl	_Z14computeLengthsPcPii

.visible .entry _Z14computeLengthsPcPii(
	.param .u64 .ptr .align 1 _Z14computeLengthsPcPii_param_0,
	.param .u64 .ptr .align 1 _Z14computeLengthsPcPii_param_1,
	.param .u32 _Z14computeLengthsPcPii_param_2
)
{
	.reg .pred 	%p<13>;
	.reg .b16 	%rs<12>;
	.reg .b32 	%r<20>;
	.reg .b64 	%rd<9>;

	ld.param.u64 	%rd2, [_Z14computeLengthsPcPii_param_0];
	ld.param.u64 	%rd3, [_Z14computeLengthsPcPii_param_1];
	ld.param.u32 	%r3, [_Z14computeLengthsPcPii_param_2];
	mov.u32 	%r4, %ctaid.x;
	mov.u32 	%r5, %ntid.x;
	mov.u32 	%r6, %tid.x;
	mad.lo.s32 	%r1, %r4, %r5, %r6;
	setp.ge.s32 	%p1, %r1, %r3;
	@%p1 bra 	$L__BB0_13;
	cvta.to.global.u64 	%rd4, %rd2;
	mul.lo.s32 	%r8, %r1, 11;
	cvt.s64.s32 	%rd5, %r8;
	add.s64 	%rd1, %rd4, %rd5;
	ld.global.u8 	%rs1, [%rd1];
	setp.ne.s16 	%p2, %rs1, 0;
	mov.b32 	%r19, 0;
	@%p2 bra 	$L__BB0_3;
$L__BB0_2:
	cvta.to.global.u64 	%rd6, %rd3;
	mul.wide.s32 	%rd7, %r1, 4;
	add.s64 	%rd8, %rd6, %rd7;
	st.global.u32 	[%rd8], %r19;
	bra.uni 	$L__BB0_13;
$L__BB0_3:
	ld.global.u8 	%rs2, [%rd1+1];
	setp.eq.s16 	%p3, %rs2, 0;
	mov.b32 	%r19, 1;
	@%p3 bra 	$L__BB0_2;
	ld.global.u8 	%rs3, [%rd1+2];
	setp.eq.s16 	%p4, %rs3, 0;
	mov.b32 	%r19, 2;
	@%p4 bra 	$L__BB0_2;
	ld.global.u8 	%rs4, [%rd1+3];
	setp.eq.s16 	%p5, %rs4, 0;
	mov.b32 	%r19, 3;
	@%p5 bra 	$L__BB0_2;
	ld.global.u8 	%rs5, [%rd1+4];
	setp.eq.s16 	%p6, %rs5, 0;
	mov.b32 	%r19, 4;
	@%p6 bra 	$L__BB0_2;
	ld.global.u8 	%rs6, [%rd1+5];
	setp.eq.s16 	%p7, %rs6, 0;
	mov.b32 	%r19, 5;
	@%p7 bra 	$L__BB0_2;
	ld.global.u8 	%rs7, [%rd1+6];
	setp.eq.s16 	%p8, %rs7, 0;
	mov.b32 	%r19, 6;
	@%p8 bra 	$L__BB0_2;
	ld.global.u8 	%rs8, [%rd1+7];
	setp.eq.s16 	%p9, %rs8, 0;
	mov.b32 	%r19, 7;
	@%p9 bra 	$L__BB0_2;
	ld.global.u8 	%rs9, [%rd1+8];
	setp.eq.s16 	%p10, %rs9, 0;
	mov.b32 	%r19, 8;
	@%p10 bra 	$L__BB0_2;
	ld.global.u8 	%rs10, [%rd1+9];
	setp.eq.s16 	%p11, %rs10, 0;
	mov.b32 	%r19, 9;
	@%p11 bra 	$L__BB0_2;
	ld.global.u8 	%rs11, [%rd1+10];
	setp.eq.s16 	%p12, %rs11, 0;
	mov.b32 	%r19, 10;
	@%p12 bra 	$L__BB0_2;
$L__BB0_13:
	ret;

}
	// .globl	_Z18computeNCountGramsPiS_ii
.visible .entry _Z18computeNCountGramsPiS_ii(
	.param .u64 .ptr .align 1 _Z18computeNCountGramsPiS_ii_param_0,
	.param .u64 .ptr .align 1 _Z18computeNCountGramsPiS_ii_param_1,
	.param .u32 _Z18computeNCountGramsPiS_ii_param_2,
	.param .u32 _Z18computeNCountGramsPiS_ii_param_3
)
{
	.reg .pred 	%p<11>;
	.reg .b32 	%r<125>;
	.reg .b64 	%rd<20>;

	ld.param.u64 	%rd6, [_Z18computeNCountGramsPiS_ii_param_0];
	ld.param.u64 	%rd5, [_Z18computeNCountGramsPiS_ii_param_1];
	ld.param.u32 	%r38, [_Z18computeNCountGramsPiS_ii_param_2];
	ld.param.u32 	%r37, [_Z18computeNCountGramsPiS_ii_param_3];
	cvta.to.global.u64 	%rd1, %rd6;
	mov.u32 	%r39, %ctaid.x;
	mov.u32 	%r40, %ntid.x;
	mul.lo.s32 	%r1, %r39, %r40;
	mov.u32 	%r2, %tid.x;
	add.s32 	%r3, %r1, %r2;
	sub.s32 	%r41, %r38, %r37;
	setp.gt.s32 	%p1, %r3, %r41;
	@%p1 bra 	$L__BB1_16;
	setp.lt.s32 	%p2, %r37, 1;
	mov.b64 	%rd19, 0;
	@%p2 bra 	$L__BB1_15;
	and.b32  	%r4, %r37, 15;
	setp.lt.u32 	%p3, %r37, 16;
	mov.b32 	%r116, 0;
	mov.u32 	%r124, %r116;
	@%p3 bra 	$L__BB1_5;
	and.b32  	%r116, %r37, 2147483632;
	neg.s32 	%r110, %r116;
	add.s64 	%rd2, %rd1, 32;
	mov.b32 	%r124, 0;
	mov.u32 	%r109, %r3;
$L__BB1_4:
	.pragma "nounroll";
	mul.wide.s32 	%rd8, %r109, 4;
	add.s64 	%rd9, %rd2, %rd8;
	ld.global.u32 	%r45, [%rd9+-32];
	mad.lo.s32 	%r46, %r124, 10, %r45;
	ld.global.u32 	%r47, [%rd9+-28];
	mad.lo.s32 	%r48, %r46, 10, %r47;
	ld.global.u32 	%r49, [%rd9+-24];
	mad.lo.s32 	%r50, %r48, 10, %r49;
	ld.global.u32 	%r51, [%rd9+-20];
	mad.lo.s32 	%r52, %r50, 10, %r51;
	ld.global.u32 	%r53, [%rd9+-16];
	mad.lo.s32 	%r54, %r52, 10, %r53;
	ld.global.u32 	%r55, [%rd9+-12];
	mad.lo.s32 	%r56, %r54, 10, %r55;
	ld.global.u32 	%r57, [%rd9+-8];
	mad.lo.s32 	%r58, %r56, 10, %r57;
	ld.global.u32 	%r59, [%rd9+-4];
	mad.lo.s32 	%r60, %r58, 10, %r59;
	ld.global.u32 	%r61, [%rd9];
	mad.lo.s32 	%r62, %r60, 10, %r61;
	ld.global.u32 	%r63, [%rd9+4];
	mad.lo.s32 	%r64, %r62, 10, %r63;
	ld.global.u32 	%r65, [%rd9+8];
	mad.lo.s32 	%r66, %r64, 10, %r65;
	ld.global.u32 	%r67, [%rd9+12];
	mad.lo.s32 	%r68, %r66, 10, %r67;
	ld.global.u32 	%r69, [%rd9+16];
	mad.lo.s32 	%r70, %r68, 10, %r69;
	ld.global.u32 	%r71, [%rd9+20];
	mad.lo.s32 	%r72, %r70, 10, %r71;
	ld.global.u32 	%r73, [%rd9+24];
	mad.lo.s32 	%r74, %r72, 10, %r73;
	ld.global.u32 	%r75, [%rd9+28];
	mad.lo.s32 	%r76, %r74, 10, %r75;
	add.s32 	%r124, %r76, 1223331385;
	add.s32 	%r110, %r110, 16;
	add.s32 	%r109, %r109, 16;
	setp.ne.s32 	%p4, %r110, 0;
	@%p4 bra 	$L__BB1_4;
$L__BB1_5:
	setp.eq.s32 	%p5, %r4, 0;
	@%p5 bra 	$L__BB1_14;
	and.b32  	%r16, %r37, 7;
	setp.lt.u32 	%p6, %r4, 8;
	@%p6 bra 	$L__BB1_8;
	add.s32 	%r78, %r116, %r3;
	mul.wide.s32 	%rd10, %r78, 4;
	add.s64 	%rd11, %rd1, %rd10;
	ld.global.u32 	%r79, [%rd11];
	mad.lo.s32 	%r80, %r124, 10, %r79;
	ld.global.u32 	%r81, [%rd11+4];
	mad.lo.s32 	%r82, %r80, 10, %r81;
	ld.global.u32 	%r83, [%rd11+8];
	mad.lo.s32 	%r84, %r82, 10, %r83;
	ld.global.u32 	%r85, [%rd11+12];
	mad.lo.s32 	%r86, %r84, 10, %r85;
	ld.global.u32 	%r87, [%rd11+16];
	mad.lo.s32 	%r88, %r86, 10, %r87;
	ld.global.u32 	%r89, [%rd11+20];
	mad.lo.s32 	%r90, %r88, 10, %r89;
	ld.global.u32 	%r91, [%rd11+24];
	mad.lo.s32 	%r92, %r90, 10, %r91;
	ld.global.u32 	%r93, [%rd11+28];
	mad.lo.s32 	%r94, %r92, 10, %r93;
	add.s32 	%r124, %r94, -11111111;
	add.s32 	%r116, %r116, 8;
$L__BB1_8:
	setp.eq.s32 	%p7, %r16, 0;
	@%p7 bra 	$L__BB1_14;
	and.b32  	%r22, %r37, 3;
	setp.lt.u32 	%p8, %r16, 4;
	@%p8 bra 	$L__BB1_11;
	add.s32 	%r96, %r116, %r3;
	mul.wide.s32 	%rd12, %r96, 4;
	add.s64 	%rd13, %rd1, %rd12;
	ld.global.u32 	%r97, [%rd13];
	mad.lo.s32 	%r98, %r124, 10, %r97;
	ld.global.u32 	%r99, [%rd13+4];
	mad.lo.s32 	%r100, %r98, 10, %r99;
	ld.global.u32 	%r101, [%rd13+8];
	mad.lo.s32 	%r102, %r100, 10, %r101;
	ld.global.u32 	%r103, [%rd13+12];
	mad.lo.s32 	%r104, %r102, 10, %r103;
	add.s32 	%r124, %r104, -1111;
	add.s32 	%r116, %r116, 4;
$L__BB1_11:
	setp.eq.s32 	%p9, %r22, 0;
	@%p9 bra 	$L__BB1_14;
	add.s32 	%r105, %r2, %r116;
	add.s32 	%r122, %r105, %r1;
	neg.s32 	%r121, %r22;
$L__BB1_13:
	.pragma "nounroll";
	mul.wide.s32 	%rd14, %r122, 4;
	add.s64 	%rd15, %rd1, %rd14;
	ld.global.u32 	%r106, [%rd15];
	mad.lo.s32 	%r107, %r124, 10, %r106;
	add.s32 	%r124, %r107, -1;
	add.s32 	%r122, %r122, 1;
	add.s32 	%r121, %r121, 1;
	setp.ne.s32 	%p10, %r121, 0;
	@%p10 bra 	$L__BB1_13;
$L__BB1_14:
	cvt.s64.s32 	%rd19, %r124;
$L__BB1_15:
	cvta.to.global.u64 	%rd16, %rd5;
	shl.b64 	%rd17, %rd19, 2;
	add.s64 	%rd18, %rd16, %rd17;
	atom.global.add.u32 	%r108, [%rd18], 1;
$L__BB1_16:
	ret;

}


// ===== COMPILED SASS (sm_100) =====

	.target	sm_100

	.elftype	@"ET_EXEC"


//--------------------- .note.nv.tkinfo           --------------------------
	.section	.note.nv.tkinfo,"",@"SHT_NOTE"
	.sectionflags	@"SHF_NOTE_NV_TKINFO"
	.tkinfo
        /*0018*/ 	.word	0x00000002
        /*0030*/ 	.string	""
        /*0030*/ 	.string	"ptxas"
        /*0030*/ 	.string	"Cuda compilation tools, release 13.0, V13.0.88"
        /*0030*/ 	.string	"Build cuda_13.0.r13.0/compiler.36424714_0"
        /*0030*/ 	.string	"-arch sm_100 -m 64 "



//--------------------- .note.nv.cuinfo           --------------------------
	.section	.note.nv.cuinfo,"",@"SHT_NOTE"
	.sectionflags	@"SHF_NOTE_NV_CUINFO"
        /*0018*/ 	.short	0x0002
        /*001a*/ 	.short	0x0064
        /*001c*/ 	.short	0x0082
	.zero		2


//--------------------- .nv.info                  --------------------------
	.section	.nv.info,"",@"SHT_CUDA_INFO"
	.align	4


	//----- nvinfo : EIATTR_REGCOUNT
	.align		4
        /*0000*/ 	.byte	0x04, 0x2f
        /*0002*/ 	.short	(.L_1 - .L_0)
	.align		4
.L_0:
        /*0004*/ 	.word	index@(_Z14computeLengthsPcPii)
        /*0008*/ 	.word	0x0000000a


	//----- nvinfo : EIATTR_FRAME_SIZE
	.align		4
.L_1:
        /*000c*/ 	.byte	0x04, 0x11
        /*000e*/ 	.short	(.L_3 - .L_2)
	.align		4
.L_2:
        /*0010*/ 	.word	index@(_Z14computeLengthsPcPii)
        /*0014*/ 	.word	0x00000000


	//----- nvinfo : EIATTR_REGCOUNT
	.align		4
.L_3:
        /*0018*/ 	.byte	0x04, 0x2f
        /*001a*/ 	.short	(.L_5 - .L_4)
	.align		4
.L_4:
        /*001c*/ 	.word	index@(_Z18computeNCountGramsPiS_ii)
        /*0020*/ 	.word	0x0000001f


	//----- nvinfo : EIATTR_FRAME_SIZE
	.align		4
.L_5:
        /*0024*/ 	.byte	0x04, 0x11
        /*0026*/ 	.short	(.L_7 - .L_6)
	.align		4
.L_6:
        /*0028*/ 	.word	index@(_Z18computeNCountGramsPiS_ii)
        /*002c*/ 	.word	0x00000000


	//----- nvinfo : EIATTR_MIN_STACK_SIZE
	.align		4
.L_7:
        /*0030*/ 	.byte	0x04, 0x12
        /*0032*/ 	.short	(.L_9 - .L_8)
	.align		4
.L_8:
        /*0034*/ 	.word	index@(_Z18computeNCountGramsPiS_ii)
        /*0038*/ 	.word	0x00000000


	//----- nvinfo : EIATTR_MIN_STACK_SIZE
	.align		4
.L_9:
        /*003c*/ 	.byte	0x04, 0x12
        /*003e*/ 	.short	(.L_11 - .L_10)
	.align		4
.L_10:
        /*0040*/ 	.word	index@(_Z14computeLengthsPcPii)
        /*0044*/ 	.word	0x00000000
.L_11:


//--------------------- .nv.compat                --------------------------
	.section	.nv.compat,"",@"SHT_CUDA_COMPAT_INFO"
	.align	4
        /*0000*/ 	.byte	0x02, 0x09, 0x00, 0x00, 0x02, 0x02, 0x01, 0x00, 0x02, 0x05, 0x05, 0x00, 0x03, 0x07, 0x01, 0x01
        /*0010*/ 	.byte	0x02, 0x03, 0x00, 0x00, 0x02, 0x06, 0x01, 0x00, 0x04, 0x0b, 0x08, 0x00, 0x09, 0x00, 0x00, 0x00
        /*0020*/ 	.byte	0x00, 0x00, 0x00, 0x00


//--------------------- .nv.info._Z18computeNCountGramsPiS_ii --------------------------
	.section	.nv.info._Z18computeNCountGramsPiS_ii,"",@"SHT_CUDA_INFO"
	.sectionflags	@""
	.align	4


	//----- nvinfo : EIATTR_CUDA_API_VERSION
	.align		4
        /*0000*/ 	.byte	0x04, 0x37
        /*0002*/ 	.short	(.L_13 - .L_12)
.L_12:
        /*0004*/ 	.word	0x00000082


	//----- nvinfo : EIATTR_KPARAM_INFO
	.align		4
.L_13:
        /*0008*/ 	.byte	0x04, 0x17
        /*000a*/ 	.short	(.L_15 - .L_14)
.L_14:
        /*000c*/ 	.word	0x00000000
        /*0010*/ 	.short	0x0003
        /*0012*/ 	.short	0x0014
        /*0014*/ 	.byte	0x00, 0xf0, 0x11, 0x00


	//----- nvinfo : EIATTR_KPARAM_INFO
	.align		4
.L_15:
        /*0018*/ 	.byte	0x04, 0x17
        /*001a*/ 	.short	(.L_17 - .L_16)
.L_16:
        /*001c*/ 	.word	0x00000000
        /*0020*/ 	.short	0x0002
        /*0022*/ 	.short	0x0010
        /*0024*/ 	.byte	0x00, 0xf0, 0x11, 0x00


	//----- nvinfo : EIATTR_KPARAM_INFO
	.align		4
.L_17:
        /*0028*/ 	.byte	0x04, 0x17
        /*002a*/ 	.short	(.L_19 - .L_18)
.L_18:
        /*002c*/ 	.word	0x00000000
        /*0030*/ 	.short	0x0001
        /*0032*/ 	.short	0x0008
        /*0034*/ 	.byte	0x00, 0xf5, 0x21, 0x00


	//----- nvinfo : EIATTR_KPARAM_INFO
	.align		4
.L_19:
        /*0038*/ 	.byte	0x04, 0x17
        /*003a*/ 	.short	(.L_21 - .L_20)
.L_20:
        /*003c*/ 	.word	0x00000000
        /*0040*/ 	.short	0x0000
        /*0042*/ 	.short	0x0000
        /*0044*/ 	.byte	0x00, 0xf5, 0x21, 0x00


	//----- nvinfo : EIATTR_SPARSE_MMA_MASK
	.align		4
.L_21:
        /*0048*/ 	.byte	0x03, 0x50
        /*004a*/ 	.short	0x0000


	//----- nvinfo : EIATTR_MAXREG_COUNT
	.align		4
        /*004c*/ 	.byte	0x03, 0x1b
        /*004e*/ 	.short	0x00ff


	//----- nvinfo : EIATTR_MERCURY_ISA_VERSION
	.align		4
        /*0050*/ 	.byte	0x03, 0x5f
        /*0052*/ 	.short	0x0101


	//----- nvinfo : EIATTR_VRC_CTA_INIT_COUNT
	.align		4
        /*0054*/ 	.byte	0x02, 0x4a
	.zero		1
	.zero		1


	//----- nvinfo : EIATTR_EXIT_INSTR_OFFSETS
	.align		4
        /*0058*/ 	.byte	0x04, 0x1c
        /*005a*/ 	.short	(.L_23 - .L_22)


	//   ....[0]....
.L_22:
        /*005c*/ 	.word	0x00000090


	//   ....[1]....
        /*0060*/ 	.word	0x00000830


	//----- nvinfo : EIATTR_CBANK_PARAM_SIZE
	.align		4
.L_23:
        /*0064*/ 	.byte	0x03, 0x19
        /*0066*/ 	.short	0x0018


	//----- nvinfo : EIATTR_PARAM_CBANK
	.align		4
        /*0068*/ 	.byte	0x04, 0x0a
        /*006a*/ 	.short	(.L_25 - .L_24)
	.align		4
.L_24:
        /*006c*/ 	.word	index@(.nv.constant0._Z18computeNCountGramsPiS_ii)
        /*0070*/ 	.short	0x0380
        /*0072*/ 	.short	0x0018


	//----- nvinfo : EIATTR_SW_WAR
	.align		4
.L_25:
        /*0074*/ 	.byte	0x04, 0x36
        /*0076*/ 	.short	(.L_27 - .L_26)
.L_26:
        /*0078*/ 	.word	0x00000008
.L_27:


//--------------------- .nv.info._Z14computeLengthsPcPii --------------------------
	.section	.nv.info._Z14computeLengthsPcPii,"",@"SHT_CUDA_INFO"
	.sectionflags	@""
	.align	4


	//----- nvinfo : EIATTR_CUDA_API_VERSION
	.align		4
        /*0000*/ 	.byte	0x04, 0x37
        /*0002*/ 	.short	(.L_29 - .L_28)
.L_28:
        /*0004*/ 	.word	0x00000082


	//----- nvinfo : EIATTR_KPARAM_INFO
	.align		4
.L_29:
        /*0008*/ 	.byte	0x04, 0x17
        /*000a*/ 	.short	(.L_31 - .L_30)
.L_30:
        /*000c*/ 	.word	0x00000000
        /*0010*/ 	.short	0x0002
        /*0012*/ 	.short	0x0010
        /*0014*/ 	.byte	0x00, 0xf0, 0x11, 0x00


	//----- nvinfo : EIATTR_KPARAM_INFO
	.align		4
.L_31:
        /*0018*/ 	.byte	0x04, 0x17
        /*001a*/ 	.short	(.L_33 - .L_32)
.L_32:
        /*001c*/ 	.word	0x00000000
        /*0020*/ 	.short	0x0001
        /*0022*/ 	.short	0x0008
        /*0024*/ 	.byte	0x00, 0xf5, 0x21, 0x00


	//----- nvinfo : EIATTR_KPARAM_INFO
	.align		4
.L_33:
        /*0028*/ 	.byte	0x04, 0x17
        /*002a*/ 	.short	(.L_35 - .L_34)
.L_34:
        /*002c*/ 	.word	0x00000000
        /*0030*/ 	.short	0x0000
        /*0032*/ 	.short	0x0000
        /*0034*/ 	.byte	0x00, 0xf5, 0x21, 0x00


	//----- nvinfo : EIATTR_SPARSE_MMA_MASK
	.align		4
.L_35:
        /*0038*/ 	.byte	0x03, 0x50
        /*003a*/ 	.short	0x0000


	//----- nvinfo : EIATTR_MAXREG_COUNT
	.align		4
        /*003c*/ 	.byte	0x03, 0x1b
        /*003e*/ 	.short	0x00ff


	//----- nvinfo : EIATTR_MERCURY_ISA_VERSION
	.align		4
        /*0040*/ 	.byte	0x03, 0x5f
        /*0042*/ 	.short	0x0101


	//----- nvinfo : EIATTR_VRC_CTA_INIT_COUNT
	.align		4
        /*0044*/ 	.byte	0x02, 0x4a
	.zero		1
	.zero		1


	//----- nvinfo : EIATTR_EXIT_INSTR_OFFSETS
	.align		4
        /*0048*/ 	.byte	0x04, 0x1c
        /*004a*/ 	.short	(.L_37 - .L_36)


	//   ....[0]....
.L_36:
        /*004c*/ 	.word	0x00000070


	//   ....[1]....
        /*0050*/ 	.word	0x00000380


	//   ....[2]....
        /*0054*/ 	.word	0x000003e0


	//----- nvinfo : EIATTR_CRS_STACK_SIZE
	.align		4
.L_37:
        /*0058*/ 	.byte	0x04, 0x1e
        /*005a*/ 	.short	(.L_39 - .L_38)
.L_38:
        /*005c*/ 	.word	0x00000000


	//----- nvinfo : EIATTR_CBANK_PARAM_SIZE
	.align		4
.L_39:
        /*0060*/ 	.byte	0x03, 0x19
        /*0062*/ 	.short	0x0014


	//----- nvinfo : EIATTR_PARAM_CBANK
	.align		4
        /*0064*/ 	.byte	0x04, 0x0a
        /*0066*/ 	.short	(.L_41 - .L_40)
	.align		4
.L_40:
        /*0068*/ 	.word	index@(.nv.constant0._Z14computeLengthsPcPii)
        /*006c*/ 	.short	0x0380
        /*006e*/ 	.short	0x0014


	//----- nvinfo : EIATTR_SW_WAR
	.align		4
.L_41:
        /*0070*/ 	.byte	0x04, 0x36
        /*0072*/ 	.short	(.L_43 - .L_42)
.L_42:
        /*0074*/ 	.word	0x00000008
.L_43:


//--------------------- .nv.callgraph             --------------------------
	.section	.nv.callgraph,"",@"SHT_CUDA_CALLGRAPH"
	.align	4
	.sectionentsize	8
	.align		4
        /*0000*/ 	.word	0x00000000
	.align		4
        /*0004*/ 	.word	0xffffffff
	.align		4
        /*0008*/ 	.word	0x00000000
	.align		4
        /*000c*/ 	.word	0xfffffffe
	.align		4
        /*0010*/ 	.word	0x00000000
	.align		4
        /*0014*/ 	.word	0xfffffffd
	.align		4
        /*0018*/ 	.word	0x00000000
	.align		4
        /*001c*/ 	.word	0xfffffffc


//--------------------- .text._Z18computeNCountGramsPiS_ii --------------------------
	.section	.text._Z18computeNCountGramsPiS_ii,"ax",@progbits
	.align	128
        .global         _Z18computeNCountGramsPiS_ii
        .type           _Z18computeNCountGramsPiS_ii,@function
        .size           _Z18computeNCountGramsPiS_ii,(.L_x_11 - _Z18computeNCountGramsPiS_ii)
        .other          _Z18computeNCountGramsPiS_ii,@"STO_CUDA_ENTRY STV_DEFAULT"
_Z18computeNCountGramsPiS_ii:
.text._Z18computeNCountGramsPiS_ii:
[----:B------:R-:W-:Y:S01]  /*0000*/  LDC R1, c[0x0][0x37c] ;  /* 0x0000df00ff017b82 */ /* 0x000fe20000000800 */
[----:B------:R-:W0:Y:S07]  /*0010*/  S2R R2, SR_TID.X ;  /* 0x0000000000027919 */ /* 0x000e2e0000002100 */
[----:B------:R-:W1:Y:S01]  /*0020*/  S2UR UR4, SR_CTAID.X ;  /* 0x00000000000479c3 */ /* 0x000e620000002500 */
[----:B------:R-:W1:Y:S01]  /*0030*/  LDCU UR5, c[0x0][0x360] ;  /* 0x00006c00ff0577ac */ /* 0x000e620008000800 */
[----:B------:R-:W2:Y:S01]  /*0040*/  LDCU.64 UR6, c[0x0][0x390] ;  /* 0x00007200ff0677ac */ /* 0x000ea20008000a00 */
[----:B-1----:R-:W-:-:S02]  /*0050*/  UIMAD UR4, UR4, UR5, URZ ;  /* 0x00000005040472a4 */ /* 0x002fc4000f8e02ff */
[----:B--2---:R-:W-:-:S04]  /*0060*/  UIADD3 UR5, UPT, UPT, UR6, -UR7, URZ ;  /* 0x8000000706057290 */ /* 0x004fc8000fffe0ff */
[----:B0-----:R-:W-:-:S04]  /*0070*/  IADD3 R6, PT, PT, R2, UR4, RZ ;  /* 0x0000000402067c10 */ /* 0x001fc8000fffe0ff */
[----:B------:R-:W-:-:S13]  /*0080*/  ISETP.GT.AND P0, PT, R6, UR5, PT ;  /* 0x0000000506007c0c */ /* 0x000fda000bf04270 */
[----:B------:R-:W-:Y:S05]  /*0090*/  @P0 EXIT ;  /* 0x000000000000094d */ /* 0x000fea0003800000 */
[----:B------:R-:W-:Y:S01]  /*00a0*/  UISETP.GE.AND UP0, UPT, UR7, 0x1, UPT ;  /* 0x000000010700788c */ /* 0x000fe2000bf06270 */
[----:B------:R-:W-:Y:S01]  /*00b0*/  CS2R R4, SRZ ;  /* 0x0000000000047805 */ /* 0x000fe2000001ff00 */
[----:B------:R-:W0:Y:S07]  /*00c0*/  LDCU.64 UR12, c[0x0][0x358] ;  /* 0x00006b00ff0c77ac */ /* 0x000e2e0008000a00 */
[----:B------:R-:W-:Y:S05]  /*00d0*/  BRA.U !UP0, `(.L_x_0) ;  /* 0x0000000508c07547 */ /* 0x000fea000b800000 */
[----:B------:R-:W-:Y:S01]  /*00e0*/  UISETP.GE.U32.AND UP1, UPT, UR7, 0x10, UPT ;  /* 0x000000100700788c */ /* 0x000fe2000bf26070 */
[----:B------:R-:W-:Y:S01]  /*00f0*/  HFMA2 R3, -RZ, RZ, 0, 0 ;  /* 0x00000000ff037431 */ /* 0x000fe200000001ff */
[----:B------:R-:W-:Y:S01]  /*0100*/  ULOP3.LUT UR10, UR7, 0xf, URZ, 0xc0, !UPT ;  /* 0x0000000f070a7892 */ /* 0x000fe2000f8ec0ff */
[----:B------:R-:W-:-:S03]  /*0110*/  MOV R0, RZ ;  /* 0x000000ff00007202 */ /* 0x000fc60000000f00 */
[----:B------:R-:W-:-:S03]  /*0120*/  UISETP.NE.AND UP0, UPT, UR10, URZ, UPT ;  /* 0x000000ff0a00728c */ /* 0x000fc6000bf05270 */
[----:B------:R-:W-:Y:S08]  /*0130*/  BRA.U !UP1, `(.L_x_1) ;  /* 0x0000000109c07547 */ /* 0x000ff0000b800000 */
[----:B------:R-:W1:Y:S01]  /*0140*/  LDCU.64 UR8, c[0x0][0x380] ;  /* 0x00007000ff0877ac */ /* 0x000e620008000a00 */
[----:B------:R-:W-:Y:S02]  /*0150*/  MOV R0, RZ ;  /* 0x000000ff00007202 */ /* 0x000fe40000000f00 */
[----:B------:R-:W-:Y:S01]  /*0160*/  MOV R7, R6 ;  /* 0x0000000600077202 */ /* 0x000fe20000000f00 */
[----:B------:R-:W-:-:S06]  /*0170*/  ULOP3.LUT UR11, UR7, 0x7ffffff0, URZ, 0xc0, !UPT ;  /* 0x7ffffff0070b7892 */ /* 0x000fcc000f8ec0ff */
[----:B------:R-:W-:Y:S01]  /*0180*/  MOV R3, UR11 ;  /* 0x0000000b00037c02 */ /* 0x000fe20008000f00 */
[----:B-1----:R-:W-:Y:S02]  /*0190*/  UIADD3 UR5, UP1, UPT, UR8, 0x20, URZ ;  /* 0x0000002008057890 */ /* 0x002fe4000ff3e0ff */
[----:B------:R-:W-:Y:S02]  /*01a0*/  UIADD3 UR8, UPT, UPT, -UR11, URZ, URZ ;  /* 0x000000ff0b087290 */ /* 0x000fe4000fffe1ff */
[----:B------:R-:W-:-:S12]  /*01b0*/  UIADD3.X UR6, UPT, UPT, URZ, UR9, URZ, UP1, !UPT ;  /* 0x00000009ff067290 */ /* 0x000fd80008ffe4ff */
.L_x_2:
[----:B------:R-:W-:Y:S02]  /*01c0*/  MOV R4, UR5 ;  /* 0x0000000500047c02 */ /* 0x000fe40008000f00 */
[----:B------:R-:W-:-:S03]  /*01d0*/  MOV R5, UR6 ;  /* 0x0000000600057c02 */ /* 0x000fc60008000f00 */
[----:B------:R-:W-:-:S05]  /*01e0*/  IMAD.WIDE R4, R7, 0x4, R4 ;  /* 0x0000000407047825 */ /* 0x000fca00078e0204 */
[----:B0-----:R-:W2:Y:S04]  /*01f0*/  LDG.E R17, desc[UR12][R4.64+-0x20] ;  /* 0xffffe00c04117981 */ /* 0x001ea8000c1e1900 */
[----:B------:R-:W3:Y:S04]  /*0200*/  LDG.E R18, desc[UR12][R4.64+-0x1c] ;  /* 0xffffe40c04127981 */ /* 0x000ee8000c1e1900 */
[----:B------:R-:W4:Y:S04]  /*0210*/  LDG.E R20, desc[UR12][R4.64+-0x18] ;  /* 0xffffe80c04147981 */ /* 0x000f28000c1e1900 */
[----:B------:R-:W5:Y:S04]  /*0220*/  LDG.E R22, desc[UR12][R4.64+-0x14] ;  /* 0xffffec0c04167981 */ /* 0x000f68000c1e1900 */
        /* <DEDUP_REMOVED lines=11> */
[----:B------:R-:W5:Y:S01]  /*02e0*/  LDG.E R16, desc[UR12][R4.64+0x1c] ;  /* 0x00001c0c04107981 */ /* 0x000f62000c1e1900 */
[----:B------:R-:W-:Y:S01]  /*02f0*/  UIADD3 UR8, UPT, UPT, UR8, 0x10, URZ ;  /* 0x0000001008087890 */ /* 0x000fe2000fffe0ff */
[----:B------:R-:W-:-:S03]  /*0300*/  IADD3 R7, PT, PT, R7, 0x10, RZ ;  /* 0x0000001007077810 */ /* 0x000fc60007ffe0ff */
[----:B------:R-:W-:Y:S01]  /*0310*/  UISETP.NE.AND UP1, UPT, UR8, URZ, UPT ;  /* 0x000000ff0800728c */ /* 0x000fe2000bf25270 */
[----:B--2---:R-:W-:-:S04]  /*0320*/  IMAD R17, R0, 0xa, R17 ;  /* 0x0000000a00117824 */ /* 0x004fc800078e0211 */
[----:B---3--:R-:W-:-:S04]  /*0330*/  IMAD R17, R17, 0xa, R18 ;  /* 0x0000000a11117824 */ /* 0x008fc800078e0212 */
[----:B----4-:R-:W-:-:S04]  /*0340*/  IMAD R17, R17, 0xa, R20 ;  /* 0x0000000a11117824 */ /* 0x010fc800078e0214 */
[----:B-----5:R-:W-:-:S04]  /*0350*/  IMAD R17, R17, 0xa, R22 ;  /* 0x0000000a11117824 */ /* 0x020fc800078e0216 */
[----:B------:R-:W-:-:S04]  /*0360*/  IMAD R17, R17, 0xa, R24 ;  /* 0x0000000a11117824 */ /* 0x000fc800078e0218 */
        /* <DEDUP_REMOVED lines=10> */
[----:B------:R-:W-:-:S05]  /*0410*/  IMAD R9, R9, 0xa, R16 ;  /* 0x0000000a09097824 */ /* 0x000fca00078e0210 */
[----:B------:R-:W-:Y:S01]  /*0420*/  IADD3 R0, PT, PT, R9, 0x48ea8e39, RZ ;  /* 0x48ea8e3909007810 */ /* 0x000fe20007ffe0ff */
[----:B------:R-:W-:Y:S06]  /*0430*/  BRA.U UP1, `(.L_x_2) ;  /* 0xfffffffd01607547 */ /* 0x000fec000b83ffff */
.L_x_1:
[----:B------:R-:W-:Y:S05]  /*0440*/  BRA.U !UP0, `(.L_x_3) ;  /* 0x0000000108dc7547 */ /* 0x000fea000b800000 */
[----:B------:R-:W-:Y:S02]  /*0450*/  UISETP.GE.U32.AND UP0, UPT, UR10, 0x8, UPT ;  /* 0x000000080a00788c */ /* 0x000fe4000bf06070 */
[----:B------:R-:W-:-:S04]  /*0460*/  ULOP3.LUT UR6, UR7, 0x7, URZ, 0xc0, !UPT ;  /* 0x0000000707067892 */ /* 0x000fc8000f8ec0ff */
[----:B------:R-:W-:-:S03]  /*0470*/  UISETP.NE.AND UP1, UPT, UR6, URZ, UPT ;  /* 0x000000ff0600728c */ /* 0x000fc6000bf25270 */
[----:B------:R-:W-:Y:S08]  /*0480*/  BRA.U !UP0, `(.L_x_4) ;  /* 0x0000000108547547 */ /* 0x000ff0000b800000 */
[----:B------:R-:W1:Y:S01]  /*0490*/  LDC.64 R4, c[0x0][0x380] ;  /* 0x0000e000ff047b82 */ /* 0x000e620000000a00 */
[----:B------:R-:W-:-:S05]  /*04a0*/  IADD3 R7, PT, PT, R6, R3, RZ ;  /* 0x0000000306077210 */ /* 0x000fca0007ffe0ff */
[----:B-1----:R-:W-:-:S05]  /*04b0*/  IMAD.WIDE R4, R7, 0x4, R4 ;  /* 0x0000000407047825 */ /* 0x002fca00078e0204 */
[----:B0-----:R-:W2:Y:S04]  /*04c0*/  LDG.E R7, desc[UR12][R4.64] ;  /* 0x0000000c04077981 */ /* 0x001ea8000c1e1900 */
[----:B------:R-:W3:Y:S04]  /*04d0*/  LDG.E R8, desc[UR12][R4.64+0x4] ;  /* 0x0000040c04087981 */ /* 0x000ee8000c1e1900 */
[----:B------:R-:W4:Y:S04]  /*04e0*/  LDG.E R10, desc[UR12][R4.64+0x8] ;  /* 0x0000080c040a7981 */ /* 0x000f28000c1e1900 */
[----:B------:R-:W5:Y:S04]  /*04f0*/  LDG.E R12, desc[UR12][R4.64+0xc] ;  /* 0x00000c0c040c7981 */ /* 0x000f68000c1e1900 */
[----:B------:R-:W5:Y:S04]  /*0500*/  LDG.E R14, desc[UR12][R4.64+0x10] ;  /* 0x0000100c040e7981 */ /* 0x000f68000c1e1900 */
[----:B------:R-:W5:Y:S04]  /*0510*/  LDG.E R16, desc[UR12][R4.64+0x14] ;  /* 0x0000140c04107981 */ /* 0x000f68000c1e1900 */
[----:B------:R-:W5:Y:S04]  /*0520*/  LDG.E R18, desc[UR12][R4.64+0x18] ;  /* 0x0000180c04127981 */ /* 0x000f68000c1e1900 */
[----:B------:R-:W5:Y:S01]  /*0530*/  LDG.E R20, desc[UR12][R4.64+0x1c] ;  /* 0x00001c0c04147981 */ /* 0x000f62000c1e1900 */
[----:B------:R-:W-:Y:S01]  /*0540*/  IADD3 R3, PT, PT, R3, 0x8, RZ ;  /* 0x0000000803037810 */ /* 0x000fe20007ffe0ff */
[----:B--2---:R-:W-:-:S04]  /*0550*/  IMAD R7, R0, 0xa, R7 ;  /* 0x0000000a00077824 */ /* 0x004fc800078e0207 */
[----:B---3--:R-:W-:-:S04]  /*0560*/  IMAD R7, R7, 0xa, R8 ;  /* 0x0000000a07077824 */ /* 0x008fc800078e0208 */
[----:B----4-:R-:W-:-:S04]  /*0570*/  IMAD R7, R7, 0xa, R10 ;  /* 0x0000000a07077824 */ /* 0x010fc800078e020a */
[----:B-----5:R-:W-:-:S04]  /*0580*/  IMAD R7, R7, 0xa, R12 ;  /* 0x0000000a07077824 */ /* 0x020fc800078e020c */
[----:B------:R-:W-:-:S04]  /*0590*/  IMAD R7, R7, 0xa, R14 ;  /* 0x0000000a07077824 */ /* 0x000fc800078e020e */
[----:B------:R-:W-:-:S04]  /*05a0*/  IMAD R7, R7, 0xa, R16 ;  /* 0x0000000a07077824 */ /* 0x000fc800078e0210 */
[----:B------:R-:W-:-:S04]  /*05b0*/  IMAD R7, R7, 0xa, R18 ;  /* 0x0000000a07077824 */ /* 0x000fc800078e0212 */
[----:B------:R-:W-:-:S05]  /*05c0*/  IMAD R7, R7, 0xa, R20 ;  /* 0x0000000a07077824 */ /* 0x000fca00078e0214 */
[----:B------:R-:W-:-:S07]  /*05d0*/  IADD3 R0, PT, PT, R7, -0xa98ac7, RZ ;  /* 0xff56753907007810 */ /* 0x000fce0007ffe0ff */
.L_x_4:
        /* <DEDUP_REMOVED lines=11> */
[----:B------:R-:W5:Y:S01]  /*0690*/  LDG.E R11, desc[UR12][R4.64+0xc] ;  /* 0x00000c0c040b7981 */ /* 0x000f62000c1e1900 */
[----:B------:R-:W-:Y:S01]  /*06a0*/  IADD3 R3, PT, PT, R3, 0x4, RZ ;  /* 0x0000000403037810 */ /* 0x000fe20007ffe0ff */
[----:B--2---:R-:W-:-:S04]  /*06b0*/  IMAD R7, R0, 0xa, R7 ;  /* 0x0000000a00077824 */ /* 0x004fc800078e0207 */
[----:B---3--:R-:W-:-:S04]  /*06c0*/  IMAD R6, R7, 0xa, R6 ;  /* 0x0000000a07067824 */ /* 0x008fc800078e0206 */
[----:B----4-:R-:W-:-:S04]  /*06d0*/  IMAD R6, R6, 0xa, R9 ;  /* 0x0000000a06067824 */ /* 0x010fc800078e0209 */
[----:B-----5:R-:W-:-:S05]  /*06e0*/  IMAD R6, R6, 0xa, R11 ;  /* 0x0000000a06067824 */ /* 0x020fca00078e020b */
[----:B------:R-:W-:-:S07]  /*06f0*/  IADD3 R0, PT, PT, R6, -0x457, RZ ;  /* 0xfffffba906007810 */ /* 0x000fce0007ffe0ff */
.L_x_5:
[----:B------:R-:W-:Y:S05]  /*0700*/  BRA.U !UP1, `(.L_x_3) ;  /* 0x00000001092c7547 */ /* 0x000fea000b800000 */
[----:B------:R-:W1:Y:S01]  /*0710*/  LDC.64 R4, c[0x0][0x380] ;  /* 0x0000e000ff047b82 */ /* 0x000e620000000a00 */
[----:B------:R-:W-:Y:S01]  /*0720*/  IADD3 R7, PT, PT, R2, UR4, R3 ;  /* 0x0000000402077c10 */ /* 0x000fe2000fffe003 */
[----:B------:R-:W-:-:S12]  /*0730*/  UIADD3 UR5, UPT, UPT, -UR5, URZ, URZ ;  /* 0x000000ff05057290 */ /* 0x000fd8000fffe1ff */
.L_x_6:
[----:B-1----:R-:W-:-:S06]  /*0740*/  IMAD.WIDE R2, R7, 0x4, R4 ;  /* 0x0000000407027825 */ /* 0x002fcc00078e0204 */
[----:B0-----:R-:W2:Y:S01]  /*0750*/  LDG.E R3, desc[UR12][R2.64] ;  /* 0x0000000c02037981 */ /* 0x001ea2000c1e1900 */
[----:B------:R-:W-:Y:S01]  /*0760*/  UIADD3 UR5, UPT, UPT, UR5, 0x1, URZ ;  /* 0x0000000105057890 */ /* 0x000fe2000fffe0ff */
[----:B------:R-:W-:-:S03]  /*0770*/  IADD3 R7, PT, PT, R7, 0x1, RZ ;  /* 0x0000000107077810 */ /* 0x000fc60007ffe0ff */
[----:B------:R-:W-:Y:S01]  /*0780*/  UISETP.NE.AND UP0, UPT, UR5, URZ, UPT ;  /* 0x000000ff0500728c */ /* 0x000fe2000bf05270 */
[----:B--2---:R-:W-:-:S05]  /*0790*/  IMAD R0, R0, 0xa, R3 ;  /* 0x0000000a00007824 */ /* 0x004fca00078e0203 */
[----:B------:R-:W-:-:S03]  /*07a0*/  IADD3 R0, PT, PT, R0, -0x1, RZ ;  /* 0xffffffff00007810 */ /* 0x000fc60007ffe0ff */
[----:B------:R-:W-:Y:S05]  /*07b0*/  BRA.U UP0, `(.L_x_6) ;  /* 0xfffffffd00e07547 */ /* 0x000fea000b83ffff */
.L_x_3:
[----:B------:R-:W-:Y:S02]  /*07c0*/  SHF.R.S32.HI R5, RZ, 0x1f, R0 ;  /* 0x0000001fff057819 */ /* 0x000fe40000011400 */
[----:B------:R-:W-:-:S07]  /*07d0*/  MOV R4, R0 ;  /* 0x0000000000047202 */ /* 0x000fce0000000f00 */
.L_x_0:
[----:B------:R-:W1:Y:S02]  /*07e0*/  LDCU.64 UR8, c[0x0][0x388] ;  /* 0x00007100ff0877ac */ /* 0x000e640008000a00 */
[----:B-1----:R-:W-:-:S04]  /*07f0*/  LEA R2, P0, R4, UR8, 0x2 ;  /* 0x0000000804027c11 */ /* 0x002fc8000f8010ff */
[----:B------:R-:W-:Y:S01]  /*0800*/  LEA.HI.X R3, R4, UR9, R5, 0x2, P0 ;  /* 0x0000000904037c11 */ /* 0x000fe200080f1405 */
[----:B------:R-:W-:-:S05]  /*0810*/  HFMA2 R5, -RZ, RZ, 0, 5.9604644775390625e-08 ;  /* 0x00000001ff057431 */ /* 0x000fca00000001ff */
[----:B0-----:R-:W-:Y:S01]  /*0820*/  REDG.E.ADD.STRONG.GPU desc[UR12][R2.64], R5 ;  /* 0x000000050200798e */ /* 0x001fe2000c12e10c */
[----:B------:R-:W-:Y:S05]  /*0830*/  EXIT ;  /* 0x000000000000794d */ /* 0x000fea0003800000 */
.L_x_7:
[----:B------:R-:W-:-:S00]  /*0840*/  BRA `(.L_x_7) ;  /* 0xfffffffc00fc7947 */ /* 0x000fc0000383ffff */
[----:B------:R-:W-:-:S00]  /*0850*/  NOP ;  /* 0x0000000000007918 */ /* 0x000fc00000000000 */
        /* <DEDUP_REMOVED lines=10> */
.L_x_11:


//--------------------- .text._Z14computeLengthsPcPii --------------------------
	.section	.text._Z14computeLengthsPcPii,"ax",@progbits
	.align	128
        .global         _Z14computeLengthsPcPii
        .type           _Z14computeLengthsPcPii,@function
        .size           _Z14computeLengthsPcPii,(.L_x_12 - _Z14computeLengthsPcPii)
        .other          _Z14computeLengthsPcPii,@"STO_CUDA_ENTRY STV_DEFAULT"
_Z14computeLengthsPcPii:
.text._Z14computeLengthsPcPii:
[----:B------:R-:W-:Y:S01]  /*0000*/  LDC R1, c[0x0][0x37c] ;  /* 0x0000df00ff017b82 */ /* 0x000fe20000000800 */
[----:B------:R-:W0:Y:S07]  /*0010*/  S2R R0, SR_TID.X ;  /* 0x0000000000007919 */ /* 0x000e2e0000002100 */
[----:B------:R-:W0:Y:S01]  /*0020*/  S2UR UR4, SR_CTAID.X ;  /* 0x00000000000479c3 */ /* 0x000e220000002500 */
[----:B------:R-:W1:Y:S07]  /*0030*/  LDCU UR5, c[0x0][0x390] ;  /* 0x00007200ff0577ac */ /* 0x000e6e0008000800 */
[----:B------:R-:W0:Y:S02]  /*0040*/  LDC R5, c[0x0][0x360] ;  /* 0x0000d800ff057b82 */ /* 0x000e240000000800 */
[----:B0-----:R-:W-:-:S05]  /*0050*/  IMAD R5, R5, UR4, R0 ;  /* 0x0000000405057c24 */ /* 0x001fca000f8e0200 */
[----:B-1----:R-:W-:-:S13]  /*0060*/  ISETP.GE.AND P0, PT, R5, UR5, PT ;  /* 0x0000000505007c0c */ /* 0x002fda000bf06270 */
[----:B------:R-:W-:Y:S05]  /*0070*/  @P0 EXIT ;  /* 0x000000000000094d */ /* 0x000fea0003800000 */
[----:B------:R-:W0:Y:S01]  /*0080*/  LDCU.64 UR6, c[0x0][0x380] ;  /* 0x00007000ff0677ac */ /* 0x000e220008000a00 */
[----:B------:R-:W-:Y:S01]  /*0090*/  IMAD R0, R5, 0xb, RZ ;  /* 0x0000000b05007824 */ /* 0x000fe200078e02ff */
[----:B------:R-:W1:Y:S04]  /*00a0*/  LDCU.64 UR4, c[0x0][0x358] ;  /* 0x00006b00ff0477ac */ /* 0x000e680008000a00 */
[----:B0-----:R-:W-:-:S04]  /*00b0*/  IADD3 R2, P0, PT, R0, UR6, RZ ;  /* 0x0000000600027c10 */ /* 0x001fc8000ff1e0ff */
[----:B------:R-:W-:-:S05]  /*00c0*/  LEA.HI.X.SX32 R3, R0, UR7, 0x1, P0 ;  /* 0x0000000700037c11 */ /* 0x000fca00080f0eff */
[----:B-1----:R-:W2:Y:S01]  /*00d0*/  LDG.E.U8 R0, desc[UR4][R2.64] ;  /* 0x0000000402007981 */ /* 0x002ea2000c1e1100 */
[----:B------:R-:W-:Y:S01]  /*00e0*/  BSSY.RECONVERGENT B0, `(.L_x_8) ;  /* 0x000002c000007945 */ /* 0x000fe20003800200 */
[----:B------:R-:W-:Y:S01]  /*00f0*/  IMAD.MOV.U32 R7, RZ, RZ, RZ ;  /* 0x000000ffff077224 */ /* 0x000fe200078e00ff */
[----:B--2---:R-:W-:-:S13]  /*0100*/  ISETP.NE.AND P0, PT, R0, RZ, PT ;  /* 0x000000ff0000720c */ /* 0x004fda0003f05270 */
[----:B------:R-:W-:Y:S05]  /*0110*/  @!P0 BRA `(.L_x_9) ;  /* 0x0000000000a08947 */ /* 0x000fea0003800000 */
[----:B------:R-:W2:Y:S01]  /*0120*/  LDG.E.U8 R0, desc[UR4][R2.64+0x1] ;  /* 0x0000010402007981 */ /* 0x000ea2000c1e1100 */
[----:B------:R-:W-:Y:S01]  /*0130*/  IMAD.MOV.U32 R7, RZ, RZ, 0x1 ;  /* 0x00000001ff077424 */ /* 0x000fe200078e00ff */
        /* <DEDUP_REMOVED lines=34> */
[----:B------:R-:W2:Y:S02]  /*0360*/  LDG.E.U8 R2, desc[UR4][R2.64+0xa] ;  /* 0x00000a0402027981 */ /* 0x000ea4000c1e1100 */
[----:B--2---:R-:W-:-:S13]  /*0370*/  ISETP.NE.AND P0, PT, R2, RZ, PT ;  /* 0x000000ff0200720c */ /* 0x004fda0003f05270 */
[----:B------:R-:W-:Y:S05]  /*0380*/  @P0 EXIT ;  /* 0x000000000000094d */ /* 0x000fea0003800000 */
[----:B------:R-:W-:-:S07]  /*0390*/  IMAD.MOV.U32 R7, RZ, RZ, 0xa ;  /* 0x0000000aff077424 */ /* 0x000fce00078e00ff */
.L_x_9:
[----:B------:R-:W-:Y:S05]  /*03a0*/  BSYNC.RECONVERGENT B0 ;  /* 0x0000000000007941 */ /* 0x000fea0003800200 */
.L_x_8:
[----:B------:R-:W0:Y:S02]  /*03b0*/  LDC.64 R2, c[0x0][0x388] ;  /* 0x0000e200ff027b82 */ /* 0x000e240000000a00 */
[----:B0-----:R-:W-:-:S05]  /*03c0*/  IMAD.WIDE R2, R5, 0x4, R2 ;  /* 0x0000000405027825 */ /* 0x001fca00078e0202 */
[----:B------:R-:W-:Y:S01]  /*03d0*/  STG.E desc[UR4][R2.64], R7 ;  /* 0x0000000702007986 */ /* 0x000fe2000c101904 */
[----:B------:R-:W-:Y:S05]  /*03e0*/  EXIT ;  /* 0x000000000000794d */ /* 0x000fea0003800000 */
.L_x_10:
        /* <DEDUP_REMOVED lines=9> */
.L_x_12:


//--------------------- .nv.shared.reserved.0     --------------------------
	.section	.nv.shared.reserved.0,"aw",@nobits
	.weak		__nv_reservedSMEM_offset_0_alias
	.size		__nv_reservedSMEM_offset_0_alias, 0, 64
	.other		__nv_reservedSMEM_offset_0_alias,@"STO_CUDA_RESERVED_SHARED STV_DEFAULT"
__nv_reservedSMEM_offset_0_alias:
	.zero		0
	.zero		64


//--------------------- .nv.constant0._Z18computeNCountGramsPiS_ii --------------------------
	.section	.nv.constant0._Z18computeNCountGramsPiS_ii,"a",@progbits
	.sectionflags	@""
	.align	4
.nv.constant0._Z18computeNCountGramsPiS_ii:
	.zero		920


//--------------------- .nv.constant0._Z14computeLengthsPcPii --------------------------
	.section	.nv.constant0._Z14computeLengthsPcPii,"a",@progbits
	.sectionflags	@""
	.align	4
.nv.constant0._Z14computeLengthsPcPii:
	.zero		916


//--------------------- SYMBOLS --------------------------

	.type		.nv.reservedSmem.offset0,@object
	.size		.nv.reservedSmem.offset0,0x4
